	.headerflags	@"EF_CUDA_TEXMODE_UNIFIED EF_CUDA_64BIT_ADDRESS EF_CUDA_ACCELERATORS EF_CUDA_SM90 EF_CUDA_VIRTUAL_SM(EF_CUDA_SM90)"
	.elftype	@"ET_EXEC"


//--------------------- .nv.info                  --------------------------
	.section	.nv.info,"",@"SHT_CUDA_INFO"
	.align	4


	//----- nvinfo : EIATTR_REGCOUNT
	.align		4
        /*0000*/ 	.byte	0x04, 0x2f
        /*0002*/ 	.short	(.L_1 - .L_0)
	.align		4
.L_0:
        /*0004*/ 	.word	index@(triton_poi_fused_add_div_hardtanh_mul_55)
        /*0008*/ 	.word	0x0000000c


	//----- nvinfo : EIATTR_MIN_STACK_SIZE
	.align		4
.L_1:
        /*000c*/ 	.byte	0x04, 0x12
        /*000e*/ 	.short	(.L_3 - .L_2)
	.align		4
.L_2:
        /*0010*/ 	.word	index@(triton_poi_fused_add_div_hardtanh_mul_55)
        /*0014*/ 	.word	0x00000000


	//----- nvinfo : EIATTR_FRAME_SIZE
	.align		4
.L_3:
        /*0018*/ 	.byte	0x04, 0x11
        /*001a*/ 	.short	(.L_5 - .L_4)
	.align		4
.L_4:
        /*001c*/ 	.word	index@(triton_poi_fused_add_div_hardtanh_mul_55)
        /*0020*/ 	.word	0x00000000


	//----- nvinfo : EIATTR_MIN_STACK_SIZE
	.align		4
.L_5:
        /*0024*/ 	.byte	0x04, 0x12
        /*0026*/ 	.short	(.L_7 - .L_6)
	.align		4
.L_6:
        /*0028*/ 	.word	index@(triton_poi_fused_add_div_hardtanh_mul_55)
        /*002c*/ 	.word	0x00000000
.L_7:


//--------------------- .nv.info.triton_poi_fused_add_div_hardtanh_mul_55 --------------------------
	.section	.nv.info.triton_poi_fused_add_div_hardtanh_mul_55,"",@"SHT_CUDA_INFO"
	.sectionflags	@""
	.align	4


	//----- nvinfo : EIATTR_CUDA_API_VERSION
	.align		4
        /*0000*/ 	.byte	0x04, 0x37
        /*0002*/ 	.short	(.L_9 - .L_8)
.L_8:
        /*0004*/ 	.word	0x0000007c


	//----- nvinfo : EIATTR_KPARAM_INFO
	.align		4
.L_9:
        /*0008*/ 	.byte	0x04, 0x17
        /*000a*/ 	.short	(.L_11 - .L_10)
.L_10:
        /*000c*/ 	.word	0x00000000
        /*0010*/ 	.short	0x0002
        /*0012*/ 	.short	0x0010
        /*0014*/ 	.byte	0x00, 0xf0, 0x11, 0x00


	//----- nvinfo : EIATTR_KPARAM_INFO
	.align		4
.L_11:
        /*0018*/ 	.byte	0x04, 0x17
        /*001a*/ 	.short	(.L_13 - .L_12)
.L_12:
        /*001c*/ 	.word	0x00000000
        /*0020*/ 	.short	0x0001
        /*0022*/ 	.short	0x0008
        /*0024*/ 	.byte	0x00, 0xf4, 0x21, 0x00


	//----- nvinfo : EIATTR_KPARAM_INFO
	.align		4
.L_13:
        /*0028*/ 	.byte	0x04, 0x17
        /*002a*/ 	.short	(.L_15 - .L_14)
.L_14:
        /*002c*/ 	.word	0x00000000
        /*0030*/ 	.short	0x0000
        /*0032*/ 	.short	0x0000
        /*0034*/ 	.byte	0x00, 0xf4, 0x21, 0x00


	//----- nvinfo : EIATTR_SPARSE_MMA_MASK
	.align		4
.L_15:
        /*0038*/ 	.byte	0x03, 0x50
        /*003a*/ 	.short	0x0000


	//----- nvinfo : EIATTR_MAXREG_COUNT
	.align		4
        /*003c*/ 	.byte	0x03, 0x1b
        /*003e*/ 	.short	0x00ff


	//----- nvinfo : EIATTR_EXIT_INSTR_OFFSETS
	.align		4
        /*0040*/ 	.byte	0x04, 0x1c
        /*0042*/ 	.short	(.L_17 - .L_16)


	//   ....[0]....
.L_16:
        /*0044*/ 	.word	0x000001f0


	//   ....[1]....
        /*0048*/ 	.word	0x00000210


	//----- nvinfo : EIATTR_REQNTID
	.align		4
.L_17:
        /*004c*/ 	.byte	0x04, 0x10
        /*004e*/ 	.short	(.L_19 - .L_18)
.L_18:
        /*0050*/ 	.word	0x00000080
        /*0054*/ 	.word	0x00000001
        /*0058*/ 	.word	0x00000001


	//----- nvinfo : EIATTR_CBANK_PARAM_SIZE
	.align		4
.L_19:
        /*005c*/ 	.byte	0x03, 0x19
        /*005e*/ 	.short	0x0014


	//----- nvinfo : EIATTR_PARAM_CBANK
	.align		4
        /*0060*/ 	.byte	0x04, 0x0a
        /*0062*/ 	.short	(.L_21 - .L_20)
	.align		4
.L_20:
        /*0064*/ 	.word	index@(.nv.constant0.triton_poi_fused_add_div_hardtanh_mul_55)
        /*0068*/ 	.short	0x0210
        /*006a*/ 	.short	0x0014


	//----- nvinfo : EIATTR_SW_WAR
	.align		4
.L_21:
        /*006c*/ 	.byte	0x04, 0x36
        /*006e*/ 	.short	(.L_23 - .L_22)
.L_22:
        /*0070*/ 	.word	0x00000008
.L_23:


//--------------------- .nv.callgraph             --------------------------
	.section	.nv.callgraph,"",@"SHT_CUDA_CALLGRAPH"
	.align	4
	.sectionentsize	8
	.align		4
        /*0000*/ 	.word	0x00000000
	.align		4
        /*0004*/ 	.word	0xffffffff
	.align		4
        /*0008*/ 	.word	0x00000000
	.align		4
        /*000c*/ 	.word	0xfffffffe
	.align		4
        /*0010*/ 	.word	0x00000000
	.align		4
        /*0014*/ 	.word	0xfffffffd
	.align		4
        /*0018*/ 	.word	0x00000000
	.align		4
        /*001c*/ 	.word	0xfffffffc


//--------------------- .text.triton_poi_fused_add_div_hardtanh_mul_55 --------------------------
	.section	.text.triton_poi_fused_add_div_hardtanh_mul_55,"ax",@progbits
	.align	128
        .global         triton_poi_fused_add_div_hardtanh_mul_55
        .type           triton_poi_fused_add_div_hardtanh_mul_55,@function
        .size           triton_poi_fused_add_div_hardtanh_mul_55,(.L_x_1 - triton_poi_fused_add_div_hardtanh_mul_55)
        .other          triton_poi_fused_add_div_hardtanh_mul_55,@"STO_CUDA_ENTRY STV_DEFAULT"
triton_poi_fused_add_div_hardtanh_mul_55:
.text.triton_poi_fused_add_div_hardtanh_mul_55:
[----:B------:R-:W0:Y:S02]  /*0000*/  LDC R1, c[0x0][0x28] ;  /* 0x00000a00ff017b82 */ /* 0x000e240000000800 */
[----:B------:R-:W1:Y:S01]  /*0010*/  S2R R6, SR_TID.X ;  /* 0x0000000000067919 */ /* 0x000e620000002100 */
[----:B------:R-:W2:Y:S01]  /*0020*/  LDC.64 R2, c[0x0][0x210] ;  /* 0x00008400ff027b82 */ /* 0x000ea20000000a00 */
[----:B------:R-:W-:Y:S01]  /*0030*/  IMAD.MOV.U32 R8, RZ, RZ, RZ ;  /* 0x000000ffff087224 */ /* 0x000fe200078e00ff */
[----:B------:R-:W-:Y:S01]  /*0040*/  ULDC.64 UR4, c[0x0][0x208] ;  /* 0x0000820000047ab9 */ /* 0x000fe20000000a00 */
[----:B------:R-:W3:Y:S05]  /*0050*/  S2R R7, SR_CTAID.X ;  /* 0x0000000000077919 */ /* 0x000eea0000002500 */
[----:B------:R-:W4:Y:S01]  /*0060*/  LDC.64 R4, c[0x0][0x218] ;  /* 0x00008600ff047b82 */ /* 0x000f220000000a00 */
[----:B-1----:R-:W-:-:S05]  /*0070*/  LOP3.LUT R6, R6, 0x7f, RZ, 0xc0, !PT ;  /* 0x0000007f06067812 */ /* 0x002fca00078ec0ff */
[----:B---3--:R-:W-:-:S04]  /*0080*/  IMAD R7, R7, 0x80, R6 ;  /* 0x0000008007077824 */ /* 0x008fc800078e0206 */
[C---:B--2---:R-:W-:Y:S01]  /*0090*/  IMAD.WIDE R2, R7.reuse, 0x4, R2 ;  /* 0x0000000407027825 */ /* 0x044fe200078e0202 */
[----:B------:R-:W-:Y:S01]  /*00a0*/  ISETP.GE.AND P0, PT, R7, 0x1e00, PT ;  /* 0x00001e000700780c */ /* 0x000fe20003f06270 */
[----:B------:R-:W-:-:S12]  /*00b0*/  HFMA2.MMA R6, -RZ, RZ, 0, 0 ;  /* 0x00000000ff067435 */ /* 0x000fd800000001ff */
[----:B------:R-:W2:Y:S01]  /*00c0*/  @!P0 LDG.E R8, desc[UR4][R2.64] ;  /* 0x0000000402088981 */ /* 0x000ea2000c1e1900 */
[----:B------:R-:W-:-:S05]  /*00d0*/  IMAD.HI R0, R7, -0x77777777, R6 ;  /* 0x8888888907007827 */ /* 0x000fca00078e0206 */
[----:B------:R-:W-:-:S04]  /*00e0*/  SHF.R.U32.HI R9, RZ, 0x1f, R0 ;  /* 0x0000001fff097819 */ /* 0x000fc80000011600 */
[CC--:B------:R-:W-:Y:S02]  /*00f0*/  LEA.HI.SX32 R6, R0.reuse, R9.reuse, 0x18 ;  /* 0x0000000900067211 */ /* 0x0c0fe400078fc2ff */
[----:B------:R-:W-:Y:S02]  /*0100*/  LEA.HI.SX32 R9, R0, R9, 0x16 ;  /* 0x0000000900097211 */ /* 0x000fe400078fb2ff */
[----:B------:R-:W-:Y:S01]  /*0110*/  MOV R0, RZ ;  /* 0x000000ff00007202 */ /* 0x000fe20000000f00 */
[----:B------:R-:W-:-:S04]  /*0120*/  IMAD R6, R6, -0x1e0, R7 ;  /* 0xfffffe2006067824 */ /* 0x000fc800078e0207 */
[----:B------:R-:W-:-:S04]  /*0130*/  IMAD R9, R9, 0x1e0, R6 ;  /* 0x000001e009097824 */ /* 0x000fc800078e0206 */
[----:B----4-:R-:W-:-:S05]  /*0140*/  IMAD.WIDE R4, R9, 0x4, R4 ;  /* 0x0000000409047825 */ /* 0x010fca00078e0204 */
[----:B------:R-:W3:Y:S01]  /*0150*/  @!P0 LDG.E.EL R0, desc[UR4][R4.64] ;  /* 0x0000000404008981 */ /* 0x000ee2000c2e1900 */
[----:B--2---:R-:W-:-:S05]  /*0160*/  FADD R6, R8, 3 ;  /* 0x4040000008067421 */ /* 0x004fca0000000000 */
[----:B------:R-:W-:-:S04]  /*0170*/  FSETP.GTU.AND P1, PT, R6, RZ, PT ;  /* 0x000000ff0600720b */ /* 0x000fc80003f2c000 */
[----:B------:R-:W-:-:S04]  /*0180*/  FSEL R7, R6, RZ, P1 ;  /* 0x000000ff06077208 */ /* 0x000fc80000800000 */
[C---:B------:R-:W-:Y:S02]  /*0190*/  FSETP.GEU.AND P2, PT, R7.reuse, 6, PT ;  /* 0x40c000000700780b */ /* 0x040fe40003f4e000 */
[----:B------:R-:W-:-:S11]  /*01a0*/  FSETP.NAN.AND P1, PT, R7, R7, PT ;  /* 0x000000070700720b */ /* 0x000fd60003f28000 */
[----:B------:R-:W-:-:S05]  /*01b0*/  @P2 FSEL R7, R7, 6, P1 ;  /* 0x40c0000007072808 */ /* 0x000fca0000800000 */
[----:B------:R-:W-:-:S04]  /*01c0*/  FMUL R7, R7, R8 ;  /* 0x0000000807077220 */ /* 0x000fc80000400000 */
[----:B------:R-:W-:-:S04]  /*01d0*/  FMUL R7, R7, 0.16666667163372039795 ;  /* 0x3e2aaaab07077820 */ /* 0x000fc80000400000 */
[----:B---3--:R-:W-:Y:S01]  /*01e0*/  FMUL R7, R7, R0 ;  /* 0x0000000007077220 */ /* 0x008fe20000400000 */
[----:B------:R-:W-:Y:S06]  /*01f0*/  @P0 EXIT ;  /* 0x000000000000094d */ /* 0x000fec0003800000 */
[----:B------:R-:W-:Y:S01]  /*0200*/  STG.E desc[UR4][R2.64], R7 ;  /* 0x0000000702007986 */ /* 0x000fe2000c101904 */
[----:B------:R-:W-:Y:S05]  /*0210*/  EXIT ;  /* 0x000000000000794d */ /* 0x000fea0003800000 */
.L_x_0:
[----:B------:R-:W-:-:S00]  /*0220*/  BRA `(.L_x_0) ;  /* 0xfffffffc00fc7947 */ /* 0x000fc0000383ffff */
[----:B------:R-:W-:-:S00]  /*0230*/  NOP ;  /* 0x0000000000007918 */ /* 0x000fc00000000000 */
        /* <DEDUP_REMOVED lines=12> */
.L_x_1:


//--------------------- .nv.constant0.triton_poi_fused_add_div_hardtanh_mul_55 --------------------------
	.section	.nv.constant0.triton_poi_fused_add_div_hardtanh_mul_55,"a",@progbits
	.sectionflags	@""
	.align	4
.nv.constant0.triton_poi_fused_add_div_hardtanh_mul_55:
	.zero		548
